//
// Generated by NVIDIA NVVM Compiler
//
// Compiler Build ID: CL-36424714
// Cuda compilation tools, release 13.0, V13.0.88
// Based on NVVM 20.0.0
//

.version 9.0
.target sm_100
.address_size 64

	// .globl	sparseMultiply
.extern .shared .align 16 .b8 sharedRowStart[];

.visible .entry sparseMultiply(
	.param .u64 .ptr .align 1 sparseMultiply_param_0,
	.param .u64 .ptr .align 1 sparseMultiply_param_1,
	.param .u64 .ptr .align 1 sparseMultiply_param_2,
	.param .u64 .ptr .align 1 sparseMultiply_param_3,
	.param .u64 .ptr .align 1 sparseMultiply_param_4,
	.param .f64 sparseMultiply_param_5,
	.param .f64 sparseMultiply_param_6,
	.param .u32 sparseMultiply_param_7
)
{
	.reg .pred 	%p<13>;
	.reg .b32 	%r<78>;
	.reg .b64 	%rd<93>;
	.reg .b64 	%fd<114>;

	ld.param.u64 	%rd8, [sparseMultiply_param_0];
	ld.param.u64 	%rd9, [sparseMultiply_param_1];
	ld.param.u64 	%rd10, [sparseMultiply_param_2];
	ld.param.u64 	%rd7, [sparseMultiply_param_3];
	ld.param.u64 	%rd11, [sparseMultiply_param_4];
	ld.param.f64 	%fd14, [sparseMultiply_param_5];
	ld.param.u32 	%r27, [sparseMultiply_param_7];
	cvta.to.global.u64 	%rd1, %rd11;
	cvta.to.global.u64 	%rd2, %rd9;
	cvta.to.global.u64 	%rd3, %rd8;
	cvta.to.global.u64 	%rd4, %rd10;
	mov.u32 	%r28, %ctaid.x;
	mov.u32 	%r1, %ntid.x;
	mul.lo.s32 	%r2, %r28, %r1;
	mov.u32 	%r3, %tid.x;
	add.s32 	%r4, %r2, %r3;
	setp.ge.s32 	%p1, %r4, %r27;
	shl.b32 	%r29, %r3, 2;
	mov.u32 	%r30, sharedRowStart;
	add.s32 	%r5, %r30, %r29;
	@%p1 bra 	$L__BB0_2;
	mul.wide.s32 	%rd12, %r4, 4;
	add.s64 	%rd13, %rd4, %rd12;
	ld.global.u32 	%r31, [%rd13];
	st.shared.u32 	[%r5], %r31;
$L__BB0_2:
	setp.ne.s32 	%p2, %r3, 0;
	@%p2 bra 	$L__BB0_4;
	add.s32 	%r32, %r2, %r1;
	min.u32 	%r33, %r32, %r27;
	mul.wide.s32 	%rd14, %r33, 4;
	add.s64 	%rd15, %rd4, %rd14;
	ld.global.u32 	%r34, [%rd15];
	shl.b32 	%r35, %r1, 2;
	add.s32 	%r37, %r30, %r35;
	st.shared.u32 	[%r37], %r34;
$L__BB0_4:
	setp.ge.s32 	%p3, %r4, %r27;
	bar.sync 	0;
	@%p3 bra 	$L__BB0_19;
	ld.shared.u32 	%r73, [%r5];
	ld.shared.u32 	%r7, [%r5+4];
	setp.ge.s32 	%p4, %r73, %r7;
	mov.f64 	%fd113, 0d0000000000000000;
	@%p4 bra 	$L__BB0_18;
	add.s32 	%r38, %r73, 1;
	max.s32 	%r39, %r7, %r38;
	sub.s32 	%r8, %r39, %r73;
	and.b32  	%r9, %r8, 15;
	sub.s32 	%r40, %r73, %r39;
	setp.gt.u32 	%p5, %r40, -16;
	mov.f64 	%fd113, 0d0000000000000000;
	@%p5 bra 	$L__BB0_9;
	and.b32  	%r41, %r8, -16;
	neg.s32 	%r71, %r41;
	add.s64 	%rd5, %rd3, 64;
	add.s64 	%rd6, %rd2, 32;
	mov.f64 	%fd113, 0d0000000000000000;
$L__BB0_8:
	.pragma "nounroll";
	mul.wide.s32 	%rd16, %r73, 8;
	add.s64 	%rd17, %rd5, %rd16;
	mul.wide.s32 	%rd18, %r73, 4;
	add.s64 	%rd19, %rd6, %rd18;
	ld.global.f64 	%fd19, [%rd17+-64];
	ld.global.u32 	%r42, [%rd19+-32];
	mul.wide.s32 	%rd20, %r42, 8;
	add.s64 	%rd21, %rd1, %rd20;
	ld.global.f64 	%fd20, [%rd21];
	fma.rn.f64 	%fd21, %fd19, %fd20, %fd113;
	ld.global.f64 	%fd22, [%rd17+-56];
	ld.global.u32 	%r43, [%rd19+-28];
	mul.wide.s32 	%rd22, %r43, 8;
	add.s64 	%rd23, %rd1, %rd22;
	ld.global.f64 	%fd23, [%rd23];
	fma.rn.f64 	%fd24, %fd22, %fd23, %fd21;
	ld.global.f64 	%fd25, [%rd17+-48];
	ld.global.u32 	%r44, [%rd19+-24];
	mul.wide.s32 	%rd24, %r44, 8;
	add.s64 	%rd25, %rd1, %rd24;
	ld.global.f64 	%fd26, [%rd25];
	fma.rn.f64 	%fd27, %fd25, %fd26, %fd24;
	ld.global.f64 	%fd28, [%rd17+-40];
	ld.global.u32 	%r45, [%rd19+-20];
	mul.wide.s32 	%rd26, %r45, 8;
	add.s64 	%rd27, %rd1, %rd26;
	ld.global.f64 	%fd29, [%rd27];
	fma.rn.f64 	%fd30, %fd28, %fd29, %fd27;
	ld.global.f64 	%fd31, [%rd17+-32];
	ld.global.u32 	%r46, [%rd19+-16];
	mul.wide.s32 	%rd28, %r46, 8;
	add.s64 	%rd29, %rd1, %rd28;
	ld.global.f64 	%fd32, [%rd29];
	fma.rn.f64 	%fd33, %fd31, %fd32, %fd30;
	ld.global.f64 	%fd34, [%rd17+-24];
	ld.global.u32 	%r47, [%rd19+-12];
	mul.wide.s32 	%rd30, %r47, 8;
	add.s64 	%rd31, %rd1, %rd30;
	ld.global.f64 	%fd35, [%rd31];
	fma.rn.f64 	%fd36, %fd34, %fd35, %fd33;
	ld.global.f64 	%fd37, [%rd17+-16];
	ld.global.u32 	%r48, [%rd19+-8];
	mul.wide.s32 	%rd32, %r48, 8;
	add.s64 	%rd33, %rd1, %rd32;
	ld.global.f64 	%fd38, [%rd33];
	fma.rn.f64 	%fd39, %fd37, %fd38, %fd36;
	ld.global.f64 	%fd40, [%rd17+-8];
	ld.global.u32 	%r49, [%rd19+-4];
	mul.wide.s32 	%rd34, %r49, 8;
	add.s64 	%rd35, %rd1, %rd34;
	ld.global.f64 	%fd41, [%rd35];
	fma.rn.f64 	%fd42, %fd40, %fd41, %fd39;
	ld.global.f64 	%fd43, [%rd17];
	ld.global.u32 	%r50, [%rd19];
	mul.wide.s32 	%rd36, %r50, 8;
	add.s64 	%rd37, %rd1, %rd36;
	ld.global.f64 	%fd44, [%rd37];
	fma.rn.f64 	%fd45, %fd43, %fd44, %fd42;
	ld.global.f64 	%fd46, [%rd17+8];
	ld.global.u32 	%r51, [%rd19+4];
	mul.wide.s32 	%rd38, %r51, 8;
	add.s64 	%rd39, %rd1, %rd38;
	ld.global.f64 	%fd47, [%rd39];
	fma.rn.f64 	%fd48, %fd46, %fd47, %fd45;
	ld.global.f64 	%fd49, [%rd17+16];
	ld.global.u32 	%r52, [%rd19+8];
	mul.wide.s32 	%rd40, %r52, 8;
	add.s64 	%rd41, %rd1, %rd40;
	ld.global.f64 	%fd50, [%rd41];
	fma.rn.f64 	%fd51, %fd49, %fd50, %fd48;
	ld.global.f64 	%fd52, [%rd17+24];
	ld.global.u32 	%r53, [%rd19+12];
	mul.wide.s32 	%rd42, %r53, 8;
	add.s64 	%rd43, %rd1, %rd42;
	ld.global.f64 	%fd53, [%rd43];
	fma.rn.f64 	%fd54, %fd52, %fd53, %fd51;
	ld.global.f64 	%fd55, [%rd17+32];
	ld.global.u32 	%r54, [%rd19+16];
	mul.wide.s32 	%rd44, %r54, 8;
	add.s64 	%rd45, %rd1, %rd44;
	ld.global.f64 	%fd56, [%rd45];
	fma.rn.f64 	%fd57, %fd55, %fd56, %fd54;
	ld.global.f64 	%fd58, [%rd17+40];
	ld.global.u32 	%r55, [%rd19+20];
	mul.wide.s32 	%rd46, %r55, 8;
	add.s64 	%rd47, %rd1, %rd46;
	ld.global.f64 	%fd59, [%rd47];
	fma.rn.f64 	%fd60, %fd58, %fd59, %fd57;
	ld.global.f64 	%fd61, [%rd17+48];
	ld.global.u32 	%r56, [%rd19+24];
	mul.wide.s32 	%rd48, %r56, 8;
	add.s64 	%rd49, %rd1, %rd48;
	ld.global.f64 	%fd62, [%rd49];
	fma.rn.f64 	%fd63, %fd61, %fd62, %fd60;
	ld.global.f64 	%fd64, [%rd17+56];
	ld.global.u32 	%r57, [%rd19+28];
	mul.wide.s32 	%rd50, %r57, 8;
	add.s64 	%rd51, %rd1, %rd50;
	ld.global.f64 	%fd65, [%rd51];
	fma.rn.f64 	%fd113, %fd64, %fd65, %fd63;
	add.s32 	%r73, %r73, 16;
	add.s32 	%r71, %r71, 16;
	setp.ne.s32 	%p6, %r71, 0;
	@%p6 bra 	$L__BB0_8;
$L__BB0_9:
	setp.eq.s32 	%p7, %r9, 0;
	@%p7 bra 	$L__BB0_18;
	and.b32  	%r16, %r8, 7;
	setp.lt.u32 	%p8, %r9, 8;
	@%p8 bra 	$L__BB0_12;
	mul.wide.s32 	%rd52, %r73, 8;
	add.s64 	%rd53, %rd3, %rd52;
	ld.global.f64 	%fd67, [%rd53];
	mul.wide.s32 	%rd54, %r73, 4;
	add.s64 	%rd55, %rd2, %rd54;
	ld.global.u32 	%r58, [%rd55];
	mul.wide.s32 	%rd56, %r58, 8;
	add.s64 	%rd57, %rd1, %rd56;
	ld.global.f64 	%fd68, [%rd57];
	fma.rn.f64 	%fd69, %fd67, %fd68, %fd113;
	ld.global.f64 	%fd70, [%rd53+8];
	ld.global.u32 	%r59, [%rd55+4];
	mul.wide.s32 	%rd58, %r59, 8;
	add.s64 	%rd59, %rd1, %rd58;
	ld.global.f64 	%fd71, [%rd59];
	fma.rn.f64 	%fd72, %fd70, %fd71, %fd69;
	ld.global.f64 	%fd73, [%rd53+16];
	ld.global.u32 	%r60, [%rd55+8];
	mul.wide.s32 	%rd60, %r60, 8;
	add.s64 	%rd61, %rd1, %rd60;
	ld.global.f64 	%fd74, [%rd61];
	fma.rn.f64 	%fd75, %fd73, %fd74, %fd72;
	ld.global.f64 	%fd76, [%rd53+24];
	ld.global.u32 	%r61, [%rd55+12];
	mul.wide.s32 	%rd62, %r61, 8;
	add.s64 	%rd63, %rd1, %rd62;
	ld.global.f64 	%fd77, [%rd63];
	fma.rn.f64 	%fd78, %fd76, %fd77, %fd75;
	ld.global.f64 	%fd79, [%rd53+32];
	ld.global.u32 	%r62, [%rd55+16];
	mul.wide.s32 	%rd64, %r62, 8;
	add.s64 	%rd65, %rd1, %rd64;
	ld.global.f64 	%fd80, [%rd65];
	fma.rn.f64 	%fd81, %fd79, %fd80, %fd78;
	ld.global.f64 	%fd82, [%rd53+40];
	ld.global.u32 	%r63, [%rd55+20];
	mul.wide.s32 	%rd66, %r63, 8;
	add.s64 	%rd67, %rd1, %rd66;
	ld.global.f64 	%fd83, [%rd67];
	fma.rn.f64 	%fd84, %fd82, %fd83, %fd81;
	ld.global.f64 	%fd85, [%rd53+48];
	ld.global.u32 	%r64, [%rd55+24];
	mul.wide.s32 	%rd68, %r64, 8;
	add.s64 	%rd69, %rd1, %rd68;
	ld.global.f64 	%fd86, [%rd69];
	fma.rn.f64 	%fd87, %fd85, %fd86, %fd84;
	ld.global.f64 	%fd88, [%rd53+56];
	ld.global.u32 	%r65, [%rd55+28];
	mul.wide.s32 	%rd70, %r65, 8;
	add.s64 	%rd71, %rd1, %rd70;
	ld.global.f64 	%fd89, [%rd71];
	fma.rn.f64 	%fd113, %fd88, %fd89, %fd87;
	add.s32 	%r73, %r73, 8;
$L__BB0_12:
	setp.eq.s32 	%p9, %r16, 0;
	@%p9 bra 	$L__BB0_18;
	and.b32  	%r19, %r8, 3;
	setp.lt.u32 	%p10, %r16, 4;
	@%p10 bra 	$L__BB0_15;
	mul.wide.s32 	%rd72, %r73, 8;
	add.s64 	%rd73, %rd3, %rd72;
	ld.global.f64 	%fd91, [%rd73];
	mul.wide.s32 	%rd74, %r73, 4;
	add.s64 	%rd75, %rd2, %rd74;
	ld.global.u32 	%r66, [%rd75];
	mul.wide.s32 	%rd76, %r66, 8;
	add.s64 	%rd77, %rd1, %rd76;
	ld.global.f64 	%fd92, [%rd77];
	fma.rn.f64 	%fd93, %fd91, %fd92, %fd113;
	ld.global.f64 	%fd94, [%rd73+8];
	ld.global.u32 	%r67, [%rd75+4];
	mul.wide.s32 	%rd78, %r67, 8;
	add.s64 	%rd79, %rd1, %rd78;
	ld.global.f64 	%fd95, [%rd79];
	fma.rn.f64 	%fd96, %fd94, %fd95, %fd93;
	ld.global.f64 	%fd97, [%rd73+16];
	ld.global.u32 	%r68, [%rd75+8];
	mul.wide.s32 	%rd80, %r68, 8;
	add.s64 	%rd81, %rd1, %rd80;
	ld.global.f64 	%fd98, [%rd81];
	fma.rn.f64 	%fd99, %fd97, %fd98, %fd96;
	ld.global.f64 	%fd100, [%rd73+24];
	ld.global.u32 	%r69, [%rd75+12];
	mul.wide.s32 	%rd82, %r69, 8;
	add.s64 	%rd83, %rd1, %rd82;
	ld.global.f64 	%fd101, [%rd83];
	fma.rn.f64 	%fd113, %fd100, %fd101, %fd99;
	add.s32 	%r73, %r73, 4;
$L__BB0_15:
	setp.eq.s32 	%p11, %r19, 0;
	@%p11 bra 	$L__BB0_18;
	neg.s32 	%r76, %r19;
$L__BB0_17:
	.pragma "nounroll";
	mul.wide.s32 	%rd84, %r73, 4;
	add.s64 	%rd85, %rd2, %rd84;
	mul.wide.s32 	%rd86, %r73, 8;
	add.s64 	%rd87, %rd3, %rd86;
	ld.global.f64 	%fd102, [%rd87];
	ld.global.u32 	%r70, [%rd85];
	mul.wide.s32 	%rd88, %r70, 8;
	add.s64 	%rd89, %rd1, %rd88;
	ld.global.f64 	%fd103, [%rd89];
	fma.rn.f64 	%fd113, %fd102, %fd103, %fd113;
	add.s32 	%r73, %r73, 1;
	add.s32 	%r76, %r76, 1;
	setp.ne.s32 	%p12, %r76, 0;
	@%p12 bra 	$L__BB0_17;
$L__BB0_18:
	mul.f64 	%fd104, %fd14, %fd113;
	cvta.to.global.u64 	%rd90, %rd7;
	mul.wide.s32 	%rd91, %r4, 8;
	add.s64 	%rd92, %rd90, %rd91;
	st.global.f64 	[%rd92], %fd104;
$L__BB0_19:
	ret;

}


// ===== COMPILED SASS (sm_100) =====

	.target	sm_100

	.elftype	@"ET_EXEC"


//--------------------- .note.nv.tkinfo           --------------------------
	.section	.note.nv.tkinfo,"",@"SHT_NOTE"
	.sectionflags	@"SHF_NOTE_NV_TKINFO"
	.tkinfo
        /*0018*/ 	.word	0x00000002
        /*0030*/ 	.string	""
        /*0030*/ 	.string	"ptxas"
        /*0030*/ 	.string	"Cuda compilation tools, release 13.0, V13.0.88"
        /*0030*/ 	.string	"Build cuda_13.0.r13.0/compiler.36424714_0"
        /*0030*/ 	.string	"-arch sm_100 -m 64 "



//--------------------- .note.nv.cuinfo           --------------------------
	.section	.note.nv.cuinfo,"",@"SHT_NOTE"
	.sectionflags	@"SHF_NOTE_NV_CUINFO"
        /*0018*/ 	.short	0x0002
        /*001a*/ 	.short	0x0064
        /*001c*/ 	.short	0x0082
	.zero		2


//--------------------- .nv.info                  --------------------------
	.section	.nv.info,"",@"SHT_CUDA_INFO"
	.align	4


	//----- nvinfo : EIATTR_REGCOUNT
	.align		4
        /*0000*/ 	.byte	0x04, 0x2f
        /*0002*/ 	.short	(.L_1 - .L_0)
	.align		4
.L_0:
        /*0004*/ 	.word	index@(sparseMultiply)
        /*0008*/ 	.word	0x00000020


	//----- nvinfo : EIATTR_FRAME_SIZE
	.align		4
.L_1:
        /*000c*/ 	.byte	0x04, 0x11
        /*000e*/ 	.short	(.L_3 - .L_2)
	.align		4
.L_2:
        /*0010*/ 	.word	index@(sparseMultiply)
        /*0014*/ 	.word	0x00000000


	//----- nvinfo : EIATTR_MIN_STACK_SIZE
	.align		4
.L_3:
        /*0018*/ 	.byte	0x04, 0x12
        /*001a*/ 	.short	(.L_5 - .L_4)
	.align		4
.L_4:
        /*001c*/ 	.word	index@(sparseMultiply)
        /*0020*/ 	.word	0x00000000
.L_5:


//--------------------- .nv.compat                --------------------------
	.section	.nv.compat,"",@"SHT_CUDA_COMPAT_INFO"
	.align	4
        /*0000*/ 	.byte	0x02, 0x09, 0x00, 0x00, 0x02, 0x02, 0x01, 0x00, 0x02, 0x05, 0x05, 0x00, 0x03, 0x07, 0x01, 0x01
        /*0010*/ 	.byte	0x02, 0x03, 0x00, 0x00, 0x02, 0x06, 0x01, 0x00, 0x04, 0x0b, 0x08, 0x00, 0x01, 0x00, 0x00, 0x00
        /*0020*/ 	.byte	0x00, 0x00, 0x00, 0x00


//--------------------- .nv.info.sparseMultiply   --------------------------
	.section	.nv.info.sparseMultiply,"",@"SHT_CUDA_INFO"
	.sectionflags	@""
	.align	4


	//----- nvinfo : EIATTR_CUDA_API_VERSION
	.align		4
        /*0000*/ 	.byte	0x04, 0x37
        /*0002*/ 	.short	(.L_7 - .L_6)
.L_6:
        /*0004*/ 	.word	0x00000082


	//----- nvinfo : EIATTR_KPARAM_INFO
	.align		4
.L_7:
        /*0008*/ 	.byte	0x04, 0x17
        /*000a*/ 	.short	(.L_9 - .L_8)
.L_8:
        /*000c*/ 	.word	0x00000000
        /*0010*/ 	.short	0x0007
        /*0012*/ 	.short	0x0038
        /*0014*/ 	.byte	0x00, 0xf0, 0x11, 0x00


	//----- nvinfo : EIATTR_KPARAM_INFO
	.align		4
.L_9:
        /*0018*/ 	.byte	0x04, 0x17
        /*001a*/ 	.short	(.L_11 - .L_10)
.L_10:
        /*001c*/ 	.word	0x00000000
        /*0020*/ 	.short	0x0006
        /*0022*/ 	.short	0x0030
        /*0024*/ 	.byte	0x00, 0xf0, 0x21, 0x00


	//----- nvinfo : EIATTR_KPARAM_INFO
	.align		4
.L_11:
        /*0028*/ 	.byte	0x04, 0x17
        /*002a*/ 	.short	(.L_13 - .L_12)
.L_12:
        /*002c*/ 	.word	0x00000000
        /*0030*/ 	.short	0x0005
        /*0032*/ 	.short	0x0028
        /*0034*/ 	.byte	0x00, 0xf0, 0x21, 0x00


	//----- nvinfo : EIATTR_KPARAM_INFO
	.align		4
.L_13:
        /*0038*/ 	.byte	0x04, 0x17
        /*003a*/ 	.short	(.L_15 - .L_14)
.L_14:
        /*003c*/ 	.word	0x00000000
        /*0040*/ 	.short	0x0004
        /*0042*/ 	.short	0x0020
        /*0044*/ 	.byte	0x00, 0xf5, 0x21, 0x00


	//----- nvinfo : EIATTR_KPARAM_INFO
	.align		4
.L_15:
        /*0048*/ 	.byte	0x04, 0x17
        /*004a*/ 	.short	(.L_17 - .L_16)
.L_16:
        /*004c*/ 	.word	0x00000000
        /*0050*/ 	.short	0x0003
        /*0052*/ 	.short	0x0018
        /*0054*/ 	.byte	0x00, 0xf5, 0x21, 0x00


	//----- nvinfo : EIATTR_KPARAM_INFO
	.align		4
.L_17:
        /*0058*/ 	.byte	0x04, 0x17
        /*005a*/ 	.short	(.L_19 - .L_18)
.L_18:
        /*005c*/ 	.word	0x00000000
        /*0060*/ 	.short	0x0002
        /*0062*/ 	.short	0x0010
        /*0064*/ 	.byte	0x00, 0xf5, 0x21, 0x00


	//----- nvinfo : EIATTR_KPARAM_INFO
	.align		4
.L_19:
        /*0068*/ 	.byte	0x04, 0x17
        /*006a*/ 	.short	(.L_21 - .L_20)
.L_20:
        /*006c*/ 	.word	0x00000000
        /*0070*/ 	.short	0x0001
        /*0072*/ 	.short	0x0008
        /*0074*/ 	.byte	0x00, 0xf5, 0x21, 0x00


	//----- nvinfo : EIATTR_KPARAM_INFO
	.align		4
.L_21:
        /*0078*/ 	.byte	0x04, 0x17
        /*007a*/ 	.short	(.L_23 - .L_22)
.L_22:
        /*007c*/ 	.word	0x00000000
        /*0080*/ 	.short	0x0000
        /*0082*/ 	.short	0x0000
        /*0084*/ 	.byte	0x00, 0xf5, 0x21, 0x00


	//----- nvinfo : EIATTR_SPARSE_MMA_MASK
	.align		4
.L_23:
        /*0088*/ 	.byte	0x03, 0x50
        /*008a*/ 	.short	0x0000


	//----- nvinfo : EIATTR_MAXREG_COUNT
	.align		4
        /*008c*/ 	.byte	0x03, 0x1b
        /*008e*/ 	.short	0x00ff


	//----- nvinfo : EIATTR_NUM_BARRIERS
	.align		4
        /*0090*/ 	.byte	0x02, 0x4c
        /*0092*/ 	.byte	0x01
	.zero		1


	//----- nvinfo : EIATTR_MERCURY_ISA_VERSION
	.align		4
        /*0094*/ 	.byte	0x03, 0x5f
        /*0096*/ 	.short	0x0101


	//----- nvinfo : EIATTR_VRC_CTA_INIT_COUNT
	.align		4
        /*0098*/ 	.byte	0x02, 0x4a
	.zero		1
	.zero		1


	//----- nvinfo : EIATTR_EXIT_INSTR_OFFSETS
	.align		4
        /*009c*/ 	.byte	0x04, 0x1c
        /*009e*/ 	.short	(.L_25 - .L_24)


	//   ....[0]....
.L_24:
        /*00a0*/ 	.word	0x00000190


	//   ....[1]....
        /*00a4*/ 	.word	0x00000f60


	//----- nvinfo : EIATTR_CRS_STACK_SIZE
	.align		4
.L_25:
        /*00a8*/ 	.byte	0x04, 0x1e
        /*00aa*/ 	.short	(.L_27 - .L_26)
.L_26:
        /*00ac*/ 	.word	0x00000000


	//----- nvinfo : EIATTR_CBANK_PARAM_SIZE
	.align		4
.L_27:
        /*00b0*/ 	.byte	0x03, 0x19
        /*00b2*/ 	.short	0x003c


	//----- nvinfo : EIATTR_PARAM_CBANK
	.align		4
        /*00b4*/ 	.byte	0x04, 0x0a
        /*00b6*/ 	.short	(.L_29 - .L_28)
	.align		4
.L_28:
        /*00b8*/ 	.word	index@(.nv.constant0.sparseMultiply)
        /*00bc*/ 	.short	0x0380
        /*00be*/ 	.short	0x003c


	//----- nvinfo : EIATTR_SW_WAR
	.align		4
.L_29:
        /*00c0*/ 	.byte	0x04, 0x36
        /*00c2*/ 	.short	(.L_31 - .L_30)
.L_30:
        /*00c4*/ 	.word	0x00000008
.L_31:


//--------------------- .nv.callgraph             --------------------------
	.section	.nv.callgraph,"",@"SHT_CUDA_CALLGRAPH"
	.align	4
	.sectionentsize	8
	.align		4
        /*0000*/ 	.word	0x00000000
	.align		4
        /*0004*/ 	.word	0xffffffff
	.align		4
        /*0008*/ 	.word	0x00000000
	.align		4
        /*000c*/ 	.word	0xfffffffe
	.align		4
        /*0010*/ 	.word	0x00000000
	.align		4
        /*0014*/ 	.word	0xfffffffd
	.align		4
        /*0018*/ 	.word	0x00000000
	.align		4
        /*001c*/ 	.word	0xfffffffc


//--------------------- .text.sparseMultiply      --------------------------
	.section	.text.sparseMultiply,"ax",@progbits
	.align	128
        .global         sparseMultiply
        .type           sparseMultiply,@function
        .size           sparseMultiply,(.L_x_11 - sparseMultiply)
        .other          sparseMultiply,@"STO_CUDA_ENTRY STV_DEFAULT"
sparseMultiply:
.text.sparseMultiply:
[----:B------:R-:W-:Y:S01]  /*0000*/  LDC R1, c[0x0][0x37c] ;  /* 0x0000df00ff017b82 */ /* 0x000fe20000000800 */
[----:B------:R-:W0:Y:S07]  /*0010*/  S2R R11, SR_TID.X ;  /* 0x00000000000b7919 */ /* 0x000e2e0000002100 */
[----:B------:R-:W1:Y:S01]  /*0020*/  S2UR UR4, SR_CTAID.X ;  /* 0x00000000000479c3 */ /* 0x000e620000002500 */
[----:B------:R-:W2:Y:S01]  /*0030*/  LDCU UR5, c[0x0][0x3b8] ;  /* 0x00007700ff0577ac */ /* 0x000ea20008000800 */
[----:B------:R-:W3:Y:S06]  /*0040*/  LDCU.64 UR6, c[0x0][0x358] ;  /* 0x00006b00ff0677ac */ /* 0x000eec0008000a00 */
[----:B------:R-:W1:Y:S01]  /*0050*/  LDC R9, c[0x0][0x360] ;  /* 0x0000d800ff097b82 */ /* 0x000e620000000800 */
[----:B0-----:R-:W-:Y:S01]  /*0060*/  ISETP.NE.AND P1, PT, R11, RZ, PT ;  /* 0x000000ff0b00720c */ /* 0x001fe20003f25270 */
[----:B-1----:R-:W-:-:S05]  /*0070*/  IMAD R6, R9, UR4, RZ ;  /* 0x0000000409067c24 */ /* 0x002fca000f8e02ff */
[----:B------:R-:W-:-:S04]  /*0080*/  IADD3 R0, PT, PT, R6, R11, RZ ;  /* 0x0000000b06007210 */ /* 0x000fc80007ffe0ff */
[----:B--2---:R-:W-:-:S03]  /*0090*/  ISETP.GE.AND P0, PT, R0, UR5, PT ;  /* 0x0000000500007c0c */ /* 0x004fc6000bf06270 */
[----:B------:R-:W0:Y:S01]  /*00a0*/  @!P1 LDC.64 R4, c[0x0][0x390] ;  /* 0x0000e400ff049b82 */ /* 0x000e220000000a00 */
[----:B------:R-:W-:-:S09]  /*00b0*/  @!P1 VIADDMNMX.U32 R7, R6, R9, UR5, PT ;  /* 0x0000000506079e46 */ /* 0x000fd2000b800009 */
[----:B------:R-:W1:Y:S01]  /*00c0*/  @!P0 LDC.64 R2, c[0x0][0x390] ;  /* 0x0000e400ff028b82 */ /* 0x000e620000000a00 */
[----:B0-----:R-:W-:-:S06]  /*00d0*/  @!P1 IMAD.WIDE R4, R7, 0x4, R4 ;  /* 0x0000000407049825 */ /* 0x001fcc00078e0204 */
[----:B---3--:R-:W2:Y:S01]  /*00e0*/  @!P1 LDG.E R4, desc[UR6][R4.64] ;  /* 0x0000000604049981 */ /* 0x008ea2000c1e1900 */
[----:B-1----:R-:W-:-:S06]  /*00f0*/  @!P0 IMAD.WIDE R2, R0, 0x4, R2 ;  /* 0x0000000400028825 */ /* 0x002fcc00078e0202 */
[----:B------:R-:W3:Y:S01]  /*0100*/  @!P0 LDG.E R3, desc[UR6][R2.64] ;  /* 0x0000000602038981 */ /* 0x000ee2000c1e1900 */
[----:B------:R-:W0:Y:S01]  /*0110*/  S2UR UR5, SR_CgaCtaId ;  /* 0x00000000000579c3 */ /* 0x000e220000008800 */
[----:B------:R-:W-:Y:S02]  /*0120*/  UMOV UR4, 0x400 ;  /* 0x0000040000047882 */ /* 0x000fe40000000000 */
[----:B0-----:R-:W-:-:S06]  /*0130*/  ULEA UR4, UR5, UR4, 0x18 ;  /* 0x0000000405047291 */ /* 0x001fcc000f8ec0ff */
[----:B------:R-:W-:Y:S02]  /*0140*/  LEA R6, R11, UR4, 0x2 ;  /* 0x000000040b067c11 */ /* 0x000fe4000f8e10ff */
[----:B------:R-:W-:-:S03]  /*0150*/  @!P1 LEA R7, R9, UR4, 0x2 ;  /* 0x0000000409079c11 */ /* 0x000fc6000f8e10ff */
[----:B---3--:R0:W-:Y:S04]  /*0160*/  @!P0 STS [R6], R3 ;  /* 0x0000000306008388 */ /* 0x0081e80000000800 */
[----:B--2---:R0:W-:Y:S01]  /*0170*/  @!P1 STS [R7], R4 ;  /* 0x0000000407009388 */ /* 0x0041e20000000800 */
[----:B------:R-:W-:Y:S06]  /*0180*/  BAR.SYNC.DEFER_BLOCKING 0x0 ;  /* 0x0000000000007b1d */ /* 0x000fec0000010000 */
[----:B------:R-:W-:Y:S05]  /*0190*/  @P0 EXIT ;  /* 0x000000000000094d */ /* 0x000fea0003800000 */
[----:B------:R-:W-:Y:S01]  /*01a0*/  LDS R2, [R6] ;  /* 0x0000000006027984 */ /* 0x000fe20000000800 */
[----:B------:R-:W-:Y:S01]  /*01b0*/  BSSY.RECONVERGENT B0, `(.L_x_0) ;  /* 0x00000d5000007945 */ /* 0x000fe20003800200 */
[----:B------:R-:W-:Y:S02]  /*01c0*/  CS2R R26, SRZ ;  /* 0x00000000001a7805 */ /* 0x000fe4000001ff00 */
[----:B0-----:R-:W0:Y:S02]  /*01d0*/  LDS R3, [R6+0x4] ;  /* 0x0000040006037984 */ /* 0x001e240000000800 */
[----:B0-----:R-:W-:-:S13]  /*01e0*/  ISETP.GE.AND P0, PT, R2, R3, PT ;  /* 0x000000030200720c */ /* 0x001fda0003f06270 */
[----:B------:R-:W-:Y:S05]  /*01f0*/  @P0 BRA `(.L_x_1) ;  /* 0x0000000c00400947 */ /* 0x000fea0003800000 */
[C---:B------:R-:W-:Y:S01]  /*0200*/  VIADDMNMX R3, R2.reuse, 0x1, R3, !PT ;  /* 0x0000000102037846 */ /* 0x040fe20007800103 */
[----:B------:R-:W-:Y:S01]  /*0210*/  BSSY.RECONVERGENT B1, `(.L_x_2) ;  /* 0x0000068000017945 */ /* 0x000fe20003800200 */
[----:B------:R-:W-:Y:S02]  /*0220*/  CS2R R26, SRZ ;  /* 0x00000000001a7805 */ /* 0x000fe4000001ff00 */
[CC--:B------:R-:W-:Y:S02]  /*0230*/  IADD3 R4, PT, PT, -R2.reuse, R3.reuse, RZ ;  /* 0x0000000302047210 */ /* 0x0c0fe40007ffe1ff */
[----:B------:R-:W-:Y:S02]  /*0240*/  IADD3 R3, PT, PT, R2, -R3, RZ ;  /* 0x8000000302037210 */ /* 0x000fe40007ffe0ff */
[----:B------:R-:W-:Y:S02]  /*0250*/  LOP3.LUT R5, R4, 0xf, RZ, 0xc0, !PT ;  /* 0x0000000f04057812 */ /* 0x000fe400078ec0ff */
[----:B------:R-:W-:-:S02]  /*0260*/  ISETP.GT.U32.AND P1, PT, R3, -0x10, PT ;  /* 0xfffffff00300780c */ /* 0x000fc40003f24070 */
[----:B------:R-:W-:-:S11]  /*0270*/  ISETP.NE.AND P0, PT, R5, RZ, PT ;  /* 0x000000ff0500720c */ /* 0x000fd60003f05270 */
[----:B------:R-:W-:Y:S05]  /*0280*/  @P1 BRA `(.L_x_3) ;  /* 0x0000000400801947 */ /* 0x000fea0003800000 */
[----:B------:R-:W0:Y:S01]  /*0290*/  LDC.64 R6, c[0x0][0x380] ;  /* 0x0000e000ff067b82 */ /* 0x000e220000000a00 */
[----:B------:R-:W-:Y:S02]  /*02a0*/  LOP3.LUT R3, R4, 0xfffffff0, RZ, 0xc0, !PT ;  /* 0xfffffff004037812 */ /* 0x000fe400078ec0ff */
[----:B------:R-:W-:Y:S02]  /*02b0*/  CS2R R26, SRZ ;  /* 0x00000000001a7805 */ /* 0x000fe4000001ff00 */
[----:B------:R-:W-:-:S03]  /*02c0*/  IADD3 R3, PT, PT, -R3, RZ, RZ ;  /* 0x000000ff03037210 */ /* 0x000fc60007ffe1ff */
[----:B------:R-:W1:Y:S01]  /*02d0*/  LDC.64 R8, c[0x0][0x388] ;  /* 0x0000e200ff087b82 */ /* 0x000e620000000a00 */
[----:B0-----:R-:W-:-:S04]  /*02e0*/  IADD3 R6, P1, PT, R6, 0x40, RZ ;  /* 0x0000004006067810 */ /* 0x001fc80007f3e0ff */
[----:B------:R-:W-:Y:S02]  /*02f0*/  IADD3.X R7, PT, PT, RZ, R7, RZ, P1, !PT ;  /* 0x00000007ff077210 */ /* 0x000fe40000ffe4ff */
[----:B-1----:R-:W-:-:S04]  /*0300*/  IADD3 R8, P2, PT, R8, 0x20, RZ ;  /* 0x0000002008087810 */ /* 0x002fc80007f5e0ff */
[----:B------:R-:W-:-:S09]  /*0310*/  IADD3.X R9, PT, PT, RZ, R9, RZ, P2, !PT ;  /* 0x00000009ff097210 */ /* 0x000fd200017fe4ff */
.L_x_4:
[C---:B------:R-:W-:Y:S01]  /*0320*/  IMAD.WIDE R28, R2.reuse, 0x4, R8 ;  /* 0x00000004021c7825 */ /* 0x040fe200078e0208 */
[----:B------:R-:W0:Y:S04]  /*0330*/  LDC.64 R12, c[0x0][0x3a0] ;  /* 0x0000e800ff0c7b82 */ /* 0x000e280000000a00 */
[----:B------:R-:W0:Y:S01]  /*0340*/  LDG.E R15, desc[UR6][R28.64+-0x20] ;  /* 0xffffe0061c0f7981 */ /* 0x000e22000c1e1900 */
[----:B------:R-:W-:-:S03]  /*0350*/  IMAD.WIDE R10, R2, 0x8, R6 ;  /* 0x00000008020a7825 */ /* 0x000fc600078e0206 */
[----:B------:R-:W2:Y:S04]  /*0360*/  LDG.E R25, desc[UR6][R28.64+-0x1c] ;  /* 0xffffe4061c197981 */ /* 0x000ea8000c1e1900 */
[----:B------:R-:W3:Y:S04]  /*0370*/  LDG.E.64 R16, desc[UR6][R10.64+-0x40] ;  /* 0xffffc0060a107981 */ /* 0x000ee8000c1e1b00 */
[----:B------:R-:W4:Y:S04]  /*0380*/  LDG.E R19, desc[UR6][R28.64+-0x18] ;  /* 0xffffe8061c137981 */ /* 0x000f28000c1e1900 */
[----:B------:R-:W5:Y:S04]  /*0390*/  LDG.E.64 R22, desc[UR6][R10.64+-0x38] ;  /* 0xffffc8060a167981 */ /* 0x000f68000c1e1b00 */
[----:B------:R-:W5:Y:S01]  /*03a0*/  LDG.E.64 R20, desc[UR6][R10.64+-0x30] ;  /* 0xffffd0060a147981 */ /* 0x000f62000c1e1b00 */
[----:B0-----:R-:W-:-:S06]  /*03b0*/  IMAD.WIDE R14, R15, 0x8, R12 ;  /* 0x000000080f0e7825 */ /* 0x001fcc00078e020c */
[----:B------:R-:W3:Y:S01]  /*03c0*/  LDG.E.64 R14, desc[UR6][R14.64] ;  /* 0x000000060e0e7981 */ /* 0x000ee2000c1e1b00 */
[----:B--2---:R-:W-:-:S04]  /*03d0*/  IMAD.WIDE R24, R25, 0x8, R12 ;  /* 0x0000000819187825 */ /* 0x004fc800078e020c */
[----:B----4-:R-:W-:-:S06]  /*03e0*/  IMAD.WIDE R18, R19, 0x8, R12 ;  /* 0x0000000813127825 */ /* 0x010fcc00078e020c */
[----:B------:R-:W2:Y:S01]  /*03f0*/  LDG.E.64 R18, desc[UR6][R18.64] ;  /* 0x0000000612127981 */ /* 0x000ea2000c1e1b00 */
[----:B---3--:R-:W-:-:S03]  /*0400*/  DFMA R26, R16, R14, R26 ;  /* 0x0000000e101a722b */ /* 0x008fc6000000001a */
[----:B------:R-:W5:Y:S04]  /*0410*/  LDG.E.64 R14, desc[UR6][R24.64] ;  /* 0x00000006180e7981 */ /* 0x000f68000c1e1b00 */
[----:B------:R-:W3:Y:S04]  /*0420*/  LDG.E R17, desc[UR6][R28.64+-0x14] ;  /* 0xffffec061c117981 */ /* 0x000ee8000c1e1900 */
[----:B------:R-:W4:Y:S01]  /*0430*/  LDG.E R25, desc[UR6][R28.64+-0xc] ;  /* 0xfffff4061c197981 */ /* 0x000f22000c1e1900 */
[----:B-----5:R-:W-:-:S03]  /*0440*/  DFMA R22, R22, R14, R26 ;  /* 0x0000000e1616722b */ /* 0x020fc6000000001a */
[----:B------:R-:W5:Y:S01]  /*0450*/  LDG.E R15, desc[UR6][R28.64+-0x10] ;  /* 0xfffff0061c0f7981 */ /* 0x000f62000c1e1900 */
[----:B---3--:R-:W-:-:S03]  /*0460*/  IMAD.WIDE R16, R17, 0x8, R12 ;  /* 0x0000000811107825 */ /* 0x008fc600078e020c */
[----:B------:R-:W3:Y:S01]  /*0470*/  LDG.E R27, desc[UR6][R28.64+-0x8] ;  /* 0xfffff8061c1b7981 */ /* 0x000ee2000c1e1900 */
[----:B--2---:R-:W-:-:S03]  /*0480*/  DFMA R18, R20, R18, R22 ;  /* 0x000000121412722b */ /* 0x004fc60000000016 */
[----:B------:R-:W2:Y:S04]  /*0490*/  LDG.E.64 R22, desc[UR6][R10.64+-0x28] ;  /* 0xffffd8060a167981 */ /* 0x000ea8000c1e1b00 */
[----:B------:R-:W2:Y:S01]  /*04a0*/  LDG.E.64 R16, desc[UR6][R16.64] ;  /* 0x0000000610107981 */ /* 0x000ea2000c1e1b00 */
[----:B----4-:R-:W-:-:S05]  /*04b0*/  IMAD.WIDE R24, R25, 0x8, R12 ;  /* 0x0000000819187825 */ /* 0x010fca00078e020c */
[----:B------:R-:W4:Y:S04]  /*04c0*/  LDG.E.64 R20, desc[UR6][R24.64] ;  /* 0x0000000618147981 */ /* 0x000f28000c1e1b00 */
[----:B------:R-:W4:Y:S01]  /*04d0*/  LDG.E R25, desc[UR6][R28.64+0x4] ;  /* 0x000004061c197981 */ /* 0x000f22000c1e1900 */
[----:B-----5:R-:W-:-:S06]  /*04e0*/  IMAD.WIDE R14, R15, 0x8, R12 ;  /* 0x000000080f0e7825 */ /* 0x020fcc00078e020c */
[----:B------:R-:W5:Y:S01]  /*04f0*/  LDG.E.64 R14, desc[UR6][R14.64] ;  /* 0x000000060e0e7981 */ /* 0x000f62000c1e1b00 */
[----:B--2---:R-:W-:-:S03]  /*0500*/  DFMA R22, R22, R16, R18 ;  /* 0x000000101616722b */ /* 0x004fc60000000012 */
[----:B------:R-:W5:Y:S04]  /*0510*/  LDG.E.64 R18, desc[UR6][R10.64+-0x20] ;  /* 0xffffe0060a127981 */ /* 0x000f68000c1e1b00 */
[----:B------:R-:W4:Y:S01]  /*0520*/  LDG.E.64 R16, desc[UR6][R10.64+-0x18] ;  /* 0xffffe8060a107981 */ /* 0x000f22000c1e1b00 */
[----:B---3--:R-:W-:Y:S01]  /*0530*/  IMAD.WIDE R26, R27, 0x8, R12 ;  /* 0x000000081b1a7825 */ /* 0x008fe200078e020c */
[----:B-----5:R-:W-:Y:S02]  /*0540*/  DFMA R18, R18, R14, R22 ;  /* 0x0000000e1212722b */ /* 0x020fe40000000016 */
[----:B------:R-:W2:Y:S04]  /*0550*/  LDG.E R15, desc[UR6][R28.64+-0x4] ;  /* 0xfffffc061c0f7981 */ /* 0x000ea8000c1e1900 */
[----:B------:R-:W3:Y:S02]  /*0560*/  LDG.E.64 R22, desc[UR6][R10.64+-0x10] ;  /* 0xfffff0060a167981 */ /* 0x000ee4000c1e1b00 */
[----:B----4-:R-:W-:-:S02]  /*0570*/  DFMA R20, R16, R20, R18 ;  /* 0x000000141014722b */ /* 0x010fc40000000012 */
[----:B------:R-:W3:Y:S04]  /*0580*/  LDG.E.64 R16, desc[UR6][R26.64] ;  /* 0x000000061a107981 */ /* 0x000ee8000c1e1b00 */
[----:B------:R-:W4:Y:S04]  /*0590*/  LDG.E R19, desc[UR6][R28.64] ;  /* 0x000000061c137981 */ /* 0x000f28000c1e1900 */
[----:B------:R-:W5:Y:S01]  /*05a0*/  LDG.E R27, desc[UR6][R28.64+0x8] ;  /* 0x000008061c1b7981 */ /* 0x000f62000c1e1900 */
[----:B--2---:R-:W-:Y:S01]  /*05b0*/  IMAD.WIDE R14, R15, 0x8, R12 ;  /* 0x000000080f0e7825 */ /* 0x004fe200078e020c */
[----:B---3--:R-:W-:-:S02]  /*05c0*/  DFMA R22, R22, R16, R20 ;  /* 0x000000101616722b */ /* 0x008fc40000000014 */
[----:B------:R-:W2:Y:S04]  /*05d0*/  LDG.E.64 R20, desc[UR6][R10.64+-0x8] ;  /* 0xfffff8060a147981 */ /* 0x000ea8000c1e1b00 */
[----:B------:R-:W2:Y:S01]  /*05e0*/  LDG.E.64 R16, desc[UR6][R14.64] ;  /* 0x000000060e107981 */ /* 0x000ea2000c1e1b00 */
[----:B----4-:R-:W-:-:S06]  /*05f0*/  IMAD.WIDE R18, R19, 0x8, R12 ;  /* 0x0000000813127825 */ /* 0x010fcc00078e020c */
[----:B------:R-:W3:Y:S04]  /*0600*/  LDG.E.64 R18, desc[UR6][R18.64] ;  /* 0x0000000612127981 */ /* 0x000ee8000c1e1b00 */
[----:B------:R-:W3:Y:S01]  /*0610*/  LDG.E.64 R14, desc[UR6][R10.64] ;  /* 0x000000060a0e7981 */ /* 0x000ee2000c1e1b00 */
[----:B--2---:R-:W-:Y:S01]  /*0620*/  DFMA R20, R20, R16, R22 ;  /* 0x000000101414722b */ /* 0x004fe20000000016 */
[--C-:B------:R-:W-:Y:S02]  /*0630*/  IMAD.WIDE R16, R25, 0x8, R12.reuse ;  /* 0x0000000819107825 */ /* 0x100fe400078e020c */
[----:B------:R-:W2:Y:S02]  /*0640*/  LDG.E.64 R22, desc[UR6][R10.64+0x18] ;  /* 0x000018060a167981 */ /* 0x000ea4000c1e1b00 */
[----:B-----5:R-:W-:-:S02]  /*0650*/  IMAD.WIDE R26, R27, 0x8, R12 ;  /* 0x000000081b1a7825 */ /* 0x020fc400078e020c */
[----:B------:R-:W4:Y:S01]  /*0660*/  LDG.E R25, desc[UR6][R28.64+0x10] ;  /* 0x000010061c197981 */ /* 0x000f22000c1e1900 */
[----:B---3--:R-:W-:-:S03]  /*0670*/  DFMA R18, R14, R18, R20 ;  /* 0x000000120e12722b */ /* 0x008fc60000000014 */
[----:B------:R-:W3:Y:S04]  /*0680*/  LDG.E.64 R16, desc[UR6][R16.64] ;  /* 0x0000000610107981 */ /* 0x000ee8000c1e1b00 */
[----:B------:R-:W3:Y:S04]  /*0690*/  LDG.E.64 R20, desc[UR6][R10.64+0x8] ;  /* 0x000008060a147981 */ /* 0x000ee8000c1e1b00 */
[----:B------:R-:W5:Y:S01]  /*06a0*/  LDG.E R15, desc[UR6][R28.64+0xc] ;  /* 0x00000c061c0f7981 */ /* 0x000f62000c1e1900 */
[----:B---3--:R-:W-:-:S03]  /*06b0*/  DFMA R20, R20, R16, R18 ;  /* 0x000000101414722b */ /* 0x008fc60000000012 */
[----:B------:R-:W3:Y:S01]  /*06c0*/  LDG.E.64 R18, desc[UR6][R10.64+0x10] ;  /* 0x000010060a127981 */ /* 0x000ee2000c1e1b00 */
[----:B-----5:R-:W-:-:S03]  /*06d0*/  IMAD.WIDE R14, R15, 0x8, R12 ;  /* 0x000000080f0e7825 */ /* 0x020fc600078e020c */
[----:B------:R-:W3:Y:S04]  /*06e0*/  LDG.E.64 R16, desc[UR6][R26.64] ;  /* 0x000000061a107981 */ /* 0x000ee8000c1e1b00 */
[----:B------:R-:W2:Y:S04]  /*06f0*/  LDG.E.64 R14, desc[UR6][R14.64] ;  /* 0x000000060e0e7981 */ /* 0x000ea8000c1e1b00 */
[----:B------:R-:W5:Y:S01]  /*0700*/  LDG.E R27, desc[UR6][R28.64+0x18] ;  /* 0x000018061c1b7981 */ /* 0x000f62000c1e1900 */
[----:B---3--:R-:W-:-:S03]  /*0710*/  DFMA R18, R18, R16, R20 ;  /* 0x000000101212722b */ /* 0x008fc60000000014 */
[----:B------:R-:W3:Y:S01]  /*0720*/  LDG.E R21, desc[UR6][R28.64+0x14] ;  /* 0x000014061c157981 */ /* 0x000ee2000c1e1900 */
[----:B----4-:R-:W-:-:S03]  /*0730*/  IMAD.WIDE R16, R25, 0x8, R12 ;  /* 0x0000000819107825 */ /* 0x010fc600078e020c */
[----:B------:R-:W4:Y:S01]  /*0740*/  LDG.E R25, desc[UR6][R28.64+0x1c] ;  /* 0x00001c061c197981 */ /* 0x000f22000c1e1900 */
[----:B--2---:R-:W-:-:S03]  /*0750*/  DFMA R22, R22, R14, R18 ;  /* 0x0000000e1616722b */ /* 0x004fc60000000012 */
[----:B------:R-:W2:Y:S04]  /*0760*/  LDG.E.64 R14, desc[UR6][R10.64+0x20] ;  /* 0x000020060a0e7981 */ /* 0x000ea8000c1e1b00 */
[----:B------:R-:W2:Y:S04]  /*0770*/  LDG.E.64 R16, desc[UR6][R16.64] ;  /* 0x0000000610107981 */ /* 0x000ea8000c1e1b00 */
[----:B------:R-:W4:Y:S01]  /*0780*/  LDG.E.64 R18, desc[UR6][R10.64+0x28] ;  /* 0x000028060a127981 */ /* 0x000f22000c1e1b00 */
[----:B---3--:R-:W-:-:S06]  /*0790*/  IMAD.WIDE R20, R21, 0x8, R12 ;  /* 0x0000000815147825 */ /* 0x008fcc00078e020c */
[----:B------:R-:W3:Y:S01]  /*07a0*/  LDG.E.64 R20, desc[UR6][R20.64] ;  /* 0x0000000614147981 */ /* 0x000ee2000c1e1b00 */
[----:B--2---:R-:W-:Y:S01]  /*07b0*/  DFMA R14, R14, R16, R22 ;  /* 0x000000100e0e722b */ /* 0x004fe20000000016 */
[--C-:B-----5:R-:W-:Y:S02]  /*07c0*/  IMAD.WIDE R22, R27, 0x8, R12.reuse ;  /* 0x000000081b167825 */ /* 0x120fe400078e020c */
[----:B------:R-:W2:Y:S02]  /*07d0*/  LDG.E.64 R16, desc[UR6][R10.64+0x30] ;  /* 0x000030060a107981 */ /* 0x000ea4000c1e1b00 */
[----:B----4-:R-:W-:Y:S02]  /*07e0*/  IMAD.WIDE R12, R25, 0x8, R12 ;  /* 0x00000008190c7825 */ /* 0x010fe400078e020c */
[----:B------:R-:W4:Y:S04]  /*07f0*/  LDG.E.64 R26, desc[UR6][R10.64+0x38] ;  /* 0x000038060a1a7981 */ /* 0x000f28000c1e1b00 */
[----:B------:R-:W2:Y:S04]  /*0800*/  LDG.E.64 R22, desc[UR6][R22.64] ;  /* 0x0000000616167981 */ /* 0x000ea8000c1e1b00 */
[----:B------:R-:W4:Y:S01]  /*0810*/  LDG.E.64 R12, desc[UR6][R12.64] ;  /* 0x000000060c0c7981 */ /* 0x000f22000c1e1b00 */
[----:B------:R-:W-:-:S04]  /*0820*/  IADD3 R3, PT, PT, R3, 0x10, RZ ;  /* 0x0000001003037810 */ /* 0x000fc80007ffe0ff */
[----:B------:R-:W-:Y:S02]  /*0830*/  ISETP.NE.AND P1, PT, R3, RZ, PT ;  /* 0x000000ff0300720c */ /* 0x000fe40003f25270 */
[----:B------:R-:W-:Y:S01]  /*0840*/  IADD3 R2, PT, PT, R2, 0x10, RZ ;  /* 0x0000001002027810 */ /* 0x000fe20007ffe0ff */
[----:B---3--:R-:W-:-:S08]  /*0850*/  DFMA R14, R18, R20, R14 ;  /* 0x00000014120e722b */ /* 0x008fd0000000000e */
[----:B--2---:R-:W-:-:S08]  /*0860*/  DFMA R14, R16, R22, R14 ;  /* 0x00000016100e722b */ /* 0x004fd0000000000e */
[----:B----4-:R-:W-:Y:S01]  /*0870*/  DFMA R26, R26, R12, R14 ;  /* 0x0000000c1a1a722b */ /* 0x010fe2000000000e */
[----:B------:R-:W-:Y:S10]  /*0880*/  @P1 BRA `(.L_x_4) ;  /* 0xfffffff800a41947 */ /* 0x000ff4000383ffff */
.L_x_3:
[----:B------:R-:W-:Y:S05]  /*0890*/  BSYNC.RECONVERGENT B1 ;  /* 0x0000000000017941 */ /* 0x000fea0003800200 */
.L_x_2:
[----:B------:R-:W-:Y:S05]  /*08a0*/  @!P0 BRA `(.L_x_1) ;  /* 0x0000000400948947 */ /* 0x000fea0003800000 */
[----:B------:R-:W-:Y:S01]  /*08b0*/  ISETP.GE.U32.AND P0, PT, R5, 0x8, PT ;  /* 0x000000080500780c */ /* 0x000fe20003f06070 */
[----:B------:R-:W-:Y:S01]  /*08c0*/  BSSY.RECONVERGENT B1, `(.L_x_5) ;  /* 0x0000032000017945 */ /* 0x000fe20003800200 */
[----:B------:R-:W-:-:S04]  /*08d0*/  LOP3.LUT R3, R4, 0x7, RZ, 0xc0, !PT ;  /* 0x0000000704037812 */ /* 0x000fc800078ec0ff */
[----:B------:R-:W-:-:S07]  /*08e0*/  ISETP.NE.AND P1, PT, R3, RZ, PT ;  /* 0x000000ff0300720c */ /* 0x000fce0003f25270 */
[----:B------:R-:W-:Y:S06]  /*08f0*/  @!P0 BRA `(.L_x_6) ;  /* 0x0000000000b88947 */ /* 0x000fec0003800000 */
[----:B------:R-:W0:Y:S08]  /*0900*/  LDC.64 R28, c[0x0][0x388] ;  /* 0x0000e200ff1c7b82 */ /* 0x000e300000000a00 */
[----:B------:R-:W1:Y:S08]  /*0910*/  LDC.64 R6, c[0x0][0x380] ;  /* 0x0000e000ff067b82 */ /* 0x000e700000000a00 */
[----:B------:R-:W2:Y:S01]  /*0920*/  LDC.64 R8, c[0x0][0x3a0] ;  /* 0x0000e800ff087b82 */ /* 0x000ea20000000a00 */
[----:B0-----:R-:W-:-:S05]  /*0930*/  IMAD.WIDE R28, R2, 0x4, R28 ;  /* 0x00000004021c7825 */ /* 0x001fca00078e021c */
[----:B------:R-:W2:Y:S04]  /*0940*/  LDG.E R25, desc[UR6][R28.64] ;  /* 0x000000061c197981 */ /* 0x000ea8000c1e1900 */
[----:B------:R-:W3:Y:S01]  /*0950*/  LDG.E R23, desc[UR6][R28.64+0x4] ;  /* 0x000004061c177981 */ /* 0x000ee2000c1e1900 */
[----:B-1----:R-:W-:-:S03]  /*0960*/  IMAD.WIDE R6, R2, 0x8, R6 ;  /* 0x0000000802067825 */ /* 0x002fc600078e0206 */
[----:B------:R-:W4:Y:S04]  /*0970*/  LDG.E R21, desc[UR6][R28.64+0x8] ;  /* 0x000008061c157981 */ /* 0x000f28000c1e1900 */
[----:B------:R-:W5:Y:S04]  /*0980*/  LDG.E.64 R16, desc[UR6][R6.64] ;  /* 0x0000000606107981 */ /* 0x000f68000c1e1b00 */
[----:B------:R-:W5:Y:S04]  /*0990*/  LDG.E R11, desc[UR6][R28.64+0xc] ;  /* 0x00000c061c0b7981 */ /* 0x000f68000c1e1900 */
[----:B------:R-:W5:Y:S04]  /*09a0*/  LDG.E.64 R12, desc[UR6][R6.64+0x8] ;  /* 0x00000806060c7981 */ /* 0x000f68000c1e1b00 */
[----:B------:R-:W5:Y:S04]  /*09b0*/  LDG.E R15, desc[UR6][R28.64+0x10] ;  /* 0x000010061c0f7981 */ /* 0x000f68000c1e1900 */
[----:B------:R-:W5:Y:S01]  /*09c0*/  LDG.E R5, desc[UR6][R28.64+0x1c] ;  /* 0x00001c061c057981 */ /* 0x000f62000c1e1900 */
[----:B--2---:R-:W-:-:S05]  /*09d0*/  IMAD.WIDE R24, R25, 0x8, R8 ;  /* 0x0000000819187825 */ /* 0x004fca00078e0208 */
[----:B------:R-:W2:Y:S01]  /*09e0*/  LDG.E.64 R18, desc[UR6][R24.64] ;  /* 0x0000000618127981 */ /* 0x000ea2000c1e1b00 */
[----:B---3--:R-:W-:-:S06]  /*09f0*/  IMAD.WIDE R22, R23, 0x8, R8 ;  /* 0x0000000817167825 */ /* 0x008fcc00078e0208 */
[----:B------:R-:W3:Y:S01]  /*0a00*/  LDG.E.64 R22, desc[UR6][R22.64] ;  /* 0x0000000616167981 */ /* 0x000ee2000c1e1b00 */
[----:B----4-:R-:W-:-:S03]  /*0a10*/  IMAD.WIDE R20, R21, 0x8, R8 ;  /* 0x0000000815147825 */ /* 0x010fc600078e0208 */
[----:B------:R-:W4:Y:S04]  /*0a20*/  LDG.E R25, desc[UR6][R28.64+0x18] ;  /* 0x000018061c197981 */ /* 0x000f28000c1e1900 */
[----:B------:R-:W4:Y:S01]  /*0a30*/  LDG.E.64 R20, desc[UR6][R20.64] ;  /* 0x0000000614147981 */ /* 0x000f22000c1e1b00 */
[----:B-----5:R-:W-:-:S06]  /*0a40*/  IMAD.WIDE R10, R11, 0x8, R8 ;  /* 0x000000080b0a7825 */ /* 0x020fcc00078e0208 */
[----:B------:R-:W5:Y:S01]  /*0a50*/  LDG.E.64 R10, desc[UR6][R10.64] ;  /* 0x000000060a0a7981 */ /* 0x000f62000c1e1b00 */
[----:B--2---:R-:W-:-:S03]  /*0a60*/  DFMA R16, R16, R18, R26 ;  /* 0x000000121010722b */ /* 0x004fc6000000001a */
[----:B------:R-:W2:Y:S04]  /*0a70*/  LDG.E.64 R18, desc[UR6][R6.64+0x10] ;  /* 0x0000100606127981 */ /* 0x000ea8000c1e1b00 */
[----:B------:R-:W5:Y:S01]  /*0a80*/  LDG.E R27, desc[UR6][R28.64+0x14] ;  /* 0x000014061c1b7981 */ /* 0x000f62000c1e1900 */
[----:B---3--:R-:W-:-:S03]  /*0a90*/  DFMA R22, R12, R22, R16 ;  /* 0x000000160c16722b */ /* 0x008fc60000000010 */
[----:B------:R-:W3:Y:S01]  /*0aa0*/  LDG.E.64 R12, desc[UR6][R6.64+0x18] ;  /* 0x00001806060c7981 */ /* 0x000ee2000c1e1b00 */
[----:B------:R-:W-:-:S03]  /*0ab0*/  IMAD.WIDE R14, R15, 0x8, R8 ;  /* 0x000000080f0e7825 */ /* 0x000fc600078e0208 */
[----:B------:R-:W3:Y:S04]  /*0ac0*/  LDG.E.64 R16, desc[UR6][R6.64+0x20] ;  /* 0x0000200606107981 */ /* 0x000ee8000c1e1b00 */
[----:B------:R-:W3:Y:S01]  /*0ad0*/  LDG.E.64 R14, desc[UR6][R14.64] ;  /* 0x000000060e0e7981 */ /* 0x000ee2000c1e1b00 */
[----:B----4-:R-:W-:-:S06]  /*0ae0*/  IMAD.WIDE R24, R25, 0x8, R8 ;  /* 0x0000000819187825 */ /* 0x010fcc00078e0208 */
[----:B------:R-:W4:Y:S01]  /*0af0*/  LDG.E.64 R24, desc[UR6][R24.64] ;  /* 0x0000000618187981 */ /* 0x000f22000c1e1b00 */
[----:B--2---:R-:W-:-:S03]  /*0b00*/  DFMA R18, R18, R20, R22 ;  /* 0x000000141212722b */ /* 0x004fc60000000016 */
[----:B------:R-:W2:Y:S01]  /*0b10*/  LDG.E.64 R20, desc[UR6][R6.64+0x28] ;  /* 0x0000280606147981 */ /* 0x000ea2000c1e1b00 */
[----:B-----5:R-:W-:-:S03]  /*0b20*/  IMAD.WIDE R22, R27, 0x8, R8 ;  /* 0x000000081b167825 */ /* 0x020fc600078e0208 */
[----:B------:R-:W5:Y:S04]  /*0b30*/  LDG.E.64 R26, desc[UR6][R6.64+0x38] ;  /* 0x00003806061a7981 */ /* 0x000f68000c1e1b00 */
[----:B------:R-:W2:Y:S01]  /*0b40*/  LDG.E.64 R22, desc[UR6][R22.64] ;  /* 0x0000000616167981 */ /* 0x000ea2000c1e1b00 */
[----:B---3--:R-:W-:Y:S01]  /*0b50*/  DFMA R12, R12, R10, R18 ;  /* 0x0000000a0c0c722b */ /* 0x008fe20000000012 */
[----:B------:R-:W-:Y:S02]  /*0b60*/  IMAD.WIDE R8, R5, 0x8, R8 ;  /* 0x0000000805087825 */ /* 0x000fe400078e0208 */
[----:B------:R-:W4:Y:S04]  /*0b70*/  LDG.E.64 R10, desc[UR6][R6.64+0x30] ;  /* 0x00003006060a7981 */ /* 0x000f28000c1e1b00 */
[----:B------:R-:W5:Y:S01]  /*0b80*/  LDG.E.64 R8, desc[UR6][R8.64] ;  /* 0x0000000608087981 */ /* 0x000f62000c1e1b00 */
[----:B------:R-:W-:Y:S01]  /*0b90*/  DFMA R12, R16, R14, R12 ;  /* 0x0000000e100c722b */ /* 0x000fe2000000000c */
[----:B------:R-:W-:-:S07]  /*0ba0*/  IADD3 R2, PT, PT, R2, 0x8, RZ ;  /* 0x0000000802027810 */ /* 0x000fce0007ffe0ff */
[----:B--2---:R-:W-:-:S08]  /*0bb0*/  DFMA R12, R20, R22, R12 ;  /* 0x00000016140c722b */ /* 0x004fd0000000000c */
[----:B----4-:R-:W-:-:S08]  /*0bc0*/  DFMA R10, R10, R24, R12 ;  /* 0x000000180a0a722b */ /* 0x010fd0000000000c */
[----:B-----5:R-:W-:-:S11]  /*0bd0*/  DFMA R26, R26, R8, R10 ;  /* 0x000000081a1a722b */ /* 0x020fd6000000000a */
.L_x_6:
[----:B------:R-:W-:Y:S05]  /*0be0*/  BSYNC.RECONVERGENT B1 ;  /* 0x0000000000017941 */ /* 0x000fea0003800200 */
.L_x_5:
        /* <DEDUP_REMOVED lines=10> */
[----:B------:R-:W1:Y:S04]  /*0c90*/  LDG.E R15, desc[UR6][R4.64] ;  /* 0x00000006040f7981 */ /* 0x000e68000c1e1900 */
[----:B------:R-:W3:Y:S04]  /*0ca0*/  LDG.E R11, desc[UR6][R4.64+0x4] ;  /* 0x00000406040b7981 */ /* 0x000ee8000c1e1900 */
[----:B------:R-:W4:Y:S04]  /*0cb0*/  LDG.E R7, desc[UR6][R4.64+0x8] ;  /* 0x0000080604077981 */ /* 0x000f28000c1e1900 */
[----:B------:R-:W5:Y:S01]  /*0cc0*/  LDG.E R3, desc[UR6][R4.64+0xc] ;  /* 0x00000c0604037981 */ /* 0x000f62000c1e1900 */
[----:B--2---:R-:W-:-:S05]  /*0cd0*/  IMAD.WIDE R20, R2, 0x8, R20 ;  /* 0x0000000802147825 */ /* 0x004fca00078e0214 */
[----:B------:R-:W2:Y:S04]  /*0ce0*/  LDG.E.64 R12, desc[UR6][R20.64] ;  /* 0x00000006140c7981 */ /* 0x000ea8000c1e1b00 */
[----:B------:R-:W2:Y:S04]  /*0cf0*/  LDG.E.64 R8, desc[UR6][R20.64+0x8] ;  /* 0x0000080614087981 */ /* 0x000ea8000c1e1b00 */
[----:B------:R-:W2:Y:S01]  /*0d00*/  LDG.E.64 R4, desc[UR6][R20.64+0x10] ;  /* 0x0000100614047981 */ /* 0x000ea2000c1e1b00 */
[----:B-1----:R-:W-:-:S04]  /*0d10*/  IMAD.WIDE R14, R15, 0x8, R18 ;  /* 0x000000080f0e7825 */ /* 0x002fc800078e0212 */
[--C-:B---3--:R-:W-:Y:S02]  /*0d20*/  IMAD.WIDE R10, R11, 0x8, R18.reuse ;  /* 0x000000080b0a7825 */ /* 0x108fe400078e0212 */
[----:B------:R-:W2:Y:S02]  /*0d30*/  LDG.E.64 R14, desc[UR6][R14.64] ;  /* 0x000000060e0e7981 */ /* 0x000ea4000c1e1b00 */
[--C-:B----4-:R-:W-:Y:S02]  /*0d40*/  IMAD.WIDE R6, R7, 0x8, R18.reuse ;  /* 0x0000000807067825 */ /* 0x110fe400078e0212 */
[----:B------:R-:W3:Y:S02]  /*0d50*/  LDG.E.64 R10, desc[UR6][R10.64] ;  /* 0x000000060a0a7981 */ /* 0x000ee4000c1e1b00 */
[----:B-----5:R-:W-:Y:S02]  /*0d60*/  IMAD.WIDE R22, R3, 0x8, R18 ;  /* 0x0000000803167825 */ /* 0x020fe400078e0212 */
[----:B------:R-:W4:Y:S04]  /*0d70*/  LDG.E.64 R6, desc[UR6][R6.64] ;  /* 0x0000000606067981 */ /* 0x000f28000c1e1b00 */
[----:B------:R-:W5:Y:S04]  /*0d80*/  LDG.E.64 R18, desc[UR6][R20.64+0x18] ;  /* 0x0000180614127981 */ /* 0x000f68000c1e1b00 */
[----:B------:R-:W5:Y:S01]  /*0d90*/  LDG.E.64 R22, desc[UR6][R22.64] ;  /* 0x0000000616167981 */ /* 0x000f62000c1e1b00 */
[----:B------:R-:W-:Y:S01]  /*0da0*/  IADD3 R2, PT, PT, R2, 0x4, RZ ;  /* 0x0000000402027810 */ /* 0x000fe20007ffe0ff */
[----:B--2---:R-:W-:-:S08]  /*0db0*/  DFMA R12, R12, R14, R26 ;  /* 0x0000000e0c0c722b */ /* 0x004fd0000000001a */
[----:B---3--:R-:W-:-:S08]  /*0dc0*/  DFMA R8, R8, R10, R12 ;  /* 0x0000000a0808722b */ /* 0x008fd0000000000c */
[----:B----4-:R-:W-:-:S08]  /*0dd0*/  DFMA R4, R4, R6, R8 ;  /* 0x000000060404722b */ /* 0x010fd00000000008 */
[----:B-----5:R-:W-:-:S11]  /*0de0*/  DFMA R26, R18, R22, R4 ;  /* 0x00000016121a722b */ /* 0x020fd60000000004 */
.L_x_8:
[----:B------:R-:W-:Y:S05]  /*0df0*/  BSYNC.RECONVERGENT B1 ;  /* 0x0000000000017941 */ /* 0x000fea0003800200 */
.L_x_7:
[----:B------:R-:W-:Y:S05]  /*0e00*/  @!P1 BRA `(.L_x_1) ;  /* 0x00000000003c9947 */ /* 0x000fea0003800000 */
[----:B------:R-:W0:Y:S01]  /*0e10*/  LDC.64 R14, c[0x0][0x3a0] ;  /* 0x0000e800ff0e7b82 */ /* 0x000e220000000a00 */
[----:B------:R-:W-:-:S07]  /*0e20*/  IADD3 R16, PT, PT, -R16, RZ, RZ ;  /* 0x000000ff10107210 */ /* 0x000fce0007ffe1ff */
[----:B------:R-:W1:Y:S08]  /*0e30*/  LDC.64 R12, c[0x0][0x380] ;  /* 0x0000e000ff0c7b82 */ /* 0x000e700000000a00 */
[----:B------:R-:W2:Y:S02]  /*0e40*/  LDC.64 R10, c[0x0][0x388] ;  /* 0x0000e200ff0a7b82 */ /* 0x000ea40000000a00 */
.L_x_9:
[----:B--2---:R-:W-:-:S06]  /*0e50*/  IMAD.WIDE R4, R2, 0x4, R10 ;  /* 0x0000000402047825 */ /* 0x004fcc00078e020a */
[----:B------:R-:W0:Y:S01]  /*0e60*/  LDG.E R5, desc[UR6][R4.64] ;  /* 0x0000000604057981 */ /* 0x000e22000c1e1900 */
[----:B-1----:R-:W-:-:S06]  /*0e70*/  IMAD.WIDE R6, R2, 0x8, R12 ;  /* 0x0000000802067825 */ /* 0x002fcc00078e020c */
[----:B------:R-:W2:Y:S01]  /*0e80*/  LDG.E.64 R6, desc[UR6][R6.64] ;  /* 0x0000000606067981 */ /* 0x000ea2000c1e1b00 */
[----:B------:R-:W-:Y:S01]  /*0e90*/  IADD3 R16, PT, PT, R16, 0x1, RZ ;  /* 0x0000000110107810 */ /* 0x000fe20007ffe0ff */
[----:B0-----:R-:W-:-:S06]  /*0ea0*/  IMAD.WIDE R8, R5, 0x8, R14 ;  /* 0x0000000805087825 */ /* 0x001fcc00078e020e */
[----:B------:R-:W2:Y:S01]  /*0eb0*/  LDG.E.64 R8, desc[UR6][R8.64] ;  /* 0x0000000608087981 */ /* 0x000ea2000c1e1b00 */
[----:B------:R-:W-:Y:S02]  /*0ec0*/  ISETP.NE.AND P0, PT, R16, RZ, PT ;  /* 0x000000ff1000720c */ /* 0x000fe40003f05270 */
[----:B------:R-:W-:Y:S01]  /*0ed0*/  IADD3 R2, PT, PT, R2, 0x1, RZ ;  /* 0x0000000102027810 */ /* 0x000fe20007ffe0ff */
[----:B--2---:R-:W-:-:S10]  /*0ee0*/  DFMA R26, R6, R8, R26 ;  /* 0x00000008061a722b */ /* 0x004fd4000000001a */
[----:B------:R-:W-:Y:S05]  /*0ef0*/  @P0 BRA `(.L_x_9) ;  /* 0xfffffffc00d40947 */ /* 0x000fea000383ffff */
.L_x_1:
[----:B------:R-:W-:Y:S05]  /*0f00*/  BSYNC.RECONVERGENT B0 ;  /* 0x0000000000007941 */ /* 0x000fea0003800200 */
.L_x_0:
[----:B------:R-:W0:Y:S01]  /*0f10*/  LDC.64 R2, c[0x0][0x398] ;  /* 0x0000e600ff027b82 */ /* 0x000e220000000a00 */
[----:B------:R-:W1:Y:S02]  /*0f20*/  LDCU.64 UR4, c[0x0][0x3a8] ;  /* 0x00007500ff0477ac */ /* 0x000e640008000a00 */
[----:B-1----:R-:W-:Y:S01]  /*0f30*/  DMUL R26, R26, UR4 ;  /* 0x000000041a1a7c28 */ /* 0x002fe20008000000 */
[----:B0-----:R-:W-:-:S06]  /*0f40*/  IMAD.WIDE R2, R0, 0x8, R2 ;  /* 0x0000000800027825 */ /* 0x001fcc00078e0202 */
[----:B------:R-:W-:Y:S01]  /*0f50*/  STG.E.64 desc[UR6][R2.64], R26 ;  /* 0x0000001a02007986 */ /* 0x000fe2000c101b06 */
[----:B------:R-:W-:Y:S05]  /*0f60*/  EXIT ;  /* 0x000000000000794d */ /* 0x000fea0003800000 */
.L_x_10:
[----:B------:R-:W-:-:S00]  /*0f70*/  BRA `(.L_x_10) ;  /* 0xfffffffc00fc7947 */ /* 0x000fc0000383ffff */
[----:B------:R-:W-:-:S00]  /*0f80*/  NOP ;  /* 0x0000000000007918 */ /* 0x000fc00000000000 */
[----:B------:R-:W-:-:S00]  /*0f90*/  NOP ;  /* 0x0000000000007918 */ /* 0x000fc00000000000 */
[----:B------:R-:W-:-:S00]  /*0fa0*/  NOP ;  /* 0x0000000000007918 */ /* 0x000fc00000000000 */
[----:B------:R-:W-:-:S00]  /*0fb0*/  NOP ;  /* 0x0000000000007918 */ /* 0x000fc00000000000 */
[----:B------:R-:W-:-:S00]  /*0fc0*/  NOP ;  /* 0x0000000000007918 */ /* 0x000fc00000000000 */
[----:B------:R-:W-:-:S00]  /*0fd0*/  NOP ;  /* 0x0000000000007918 */ /* 0x000fc00000000000 */
[----:B------:R-:W-:-:S00]  /*0fe0*/  NOP ;  /* 0x0000000000007918 */ /* 0x000fc00000000000 */
[----:B------:R-:W-:-:S00]  /*0ff0*/  NOP ;  /* 0x0000000000007918 */ /* 0x000fc00000000000 */
.L_x_11:


//--------------------- .nv.shared.sparseMultiply --------------------------
	.section	.nv.shared.sparseMultiply,"aw",@nobits
	.sectionflags	@""
	.align	16
	.zero		1024


//--------------------- .nv.shared.reserved.0     --------------------------
	.section	.nv.shared.reserved.0,"aw",@nobits
	.weak		__nv_reservedSMEM_offset_0_alias
	.size		__nv_reservedSMEM_offset_0_alias, 0, 64
	.other		__nv_reservedSMEM_offset_0_alias,@"STO_CUDA_RESERVED_SHARED STV_DEFAULT"
__nv_reservedSMEM_offset_0_alias:
	.zero		0
	.zero		64


//--------------------- .nv.constant0.sparseMultiply --------------------------
	.section	.nv.constant0.sparseMultiply,"a",@progbits
	.sectionflags	@""
	.align	4
.nv.constant0.sparseMultiply:
	.zero		956


//--------------------- SYMBOLS --------------------------

	.type		.nv.reservedSmem.offset0,@object
	.size		.nv.reservedSmem.offset0,0x4
	.type		.nv.reservedSmem.cap,@object
	.size		.nv.reservedSmem.cap,0x4
